//
// Generated by NVIDIA NVVM Compiler
//
// Compiler Build ID: CL-36424714
// Cuda compilation tools, release 13.0, V13.0.88
// Based on NVVM 20.0.0
//

.version 9.0
.target sm_100
.address_size 64

	// .globl	_Z13processMatrixPiS_ii

.visible .entry _Z13processMatrixPiS_ii(
	.param .u64 .ptr .align 1 _Z13processMatrixPiS_ii_param_0,
	.param .u64 .ptr .align 1 _Z13processMatrixPiS_ii_param_1,
	.param .u32 _Z13processMatrixPiS_ii_param_2,
	.param .u32 _Z13processMatrixPiS_ii_param_3
)
{
	.reg .pred 	%p<11>;
	.reg .b32 	%r<13>;
	.reg .b64 	%rd<11>;

	ld.param.u64 	%rd3, [_Z13processMatrixPiS_ii_param_0];
	ld.param.u64 	%rd4, [_Z13processMatrixPiS_ii_param_1];
	ld.param.u32 	%r4, [_Z13processMatrixPiS_ii_param_2];
	ld.param.u32 	%r5, [_Z13processMatrixPiS_ii_param_3];
	cvta.to.global.u64 	%rd1, %rd4;
	cvta.to.global.u64 	%rd2, %rd3;
	mov.u32 	%r1, %tid.y;
	mov.u32 	%r2, %tid.x;
	setp.ge.s32 	%p1, %r1, %r4;
	setp.ge.s32 	%p2, %r2, %r5;
	or.pred  	%p3, %p1, %p2;
	@%p3 bra 	$L__BB0_4;
	mad.lo.s32 	%r3, %r5, %r1, %r2;
	setp.ne.s32 	%p4, %r1, 0;
	add.s32 	%r8, %r4, -1;
	setp.ne.s32 	%p5, %r1, %r8;
	and.pred  	%p6, %p4, %p5;
	setp.ne.s32 	%p7, %r2, 0;
	and.pred  	%p8, %p7, %p6;
	add.s32 	%r9, %r5, -1;
	setp.ne.s32 	%p9, %r2, %r9;
	and.pred  	%p10, %p8, %p9;
	@%p10 bra 	$L__BB0_3;
	mul.wide.u32 	%rd8, %r3, 4;
	add.s64 	%rd9, %rd2, %rd8;
	ld.global.u32 	%r12, [%rd9];
	add.s64 	%rd10, %rd1, %rd8;
	st.global.u32 	[%rd10], %r12;
	bra.uni 	$L__BB0_4;
$L__BB0_3:
	mul.wide.u32 	%rd5, %r3, 4;
	add.s64 	%rd6, %rd2, %rd5;
	ld.global.u32 	%r10, [%rd6];
	not.b32 	%r11, %r10;
	add.s64 	%rd7, %rd1, %rd5;
	st.global.u32 	[%rd7], %r11;
$L__BB0_4:
	ret;

}


// ===== COMPILED SASS (sm_100) =====

	.target	sm_100

	.elftype	@"ET_EXEC"


//--------------------- .note.nv.tkinfo           --------------------------
	.section	.note.nv.tkinfo,"",@"SHT_NOTE"
	.sectionflags	@"SHF_NOTE_NV_TKINFO"
	.tkinfo
        /*0018*/ 	.word	0x00000002
        /*0030*/ 	.string	""
        /*0030*/ 	.string	"ptxas"
        /*0030*/ 	.string	"Cuda compilation tools, release 13.0, V13.0.88"
        /*0030*/ 	.string	"Build cuda_13.0.r13.0/compiler.36424714_0"
        /*0030*/ 	.string	"-arch sm_100 -m 64 "



//--------------------- .note.nv.cuinfo           --------------------------
	.section	.note.nv.cuinfo,"",@"SHT_NOTE"
	.sectionflags	@"SHF_NOTE_NV_CUINFO"
        /*0018*/ 	.short	0x0002
        /*001a*/ 	.short	0x0064
        /*001c*/ 	.short	0x0082
	.zero		2


//--------------------- .nv.info                  --------------------------
	.section	.nv.info,"",@"SHT_CUDA_INFO"
	.align	4


	//----- nvinfo : EIATTR_REGCOUNT
	.align		4
        /*0000*/ 	.byte	0x04, 0x2f
        /*0002*/ 	.short	(.L_1 - .L_0)
	.align		4
.L_0:
        /*0004*/ 	.word	index@(_Z13processMatrixPiS_ii)
        /*0008*/ 	.word	0x0000000a


	//----- nvinfo : EIATTR_FRAME_SIZE
	.align		4
.L_1:
        /*000c*/ 	.byte	0x04, 0x11
        /*000e*/ 	.short	(.L_3 - .L_2)
	.align		4
.L_2:
        /*0010*/ 	.word	index@(_Z13processMatrixPiS_ii)
        /*0014*/ 	.word	0x00000000


	//----- nvinfo : EIATTR_MIN_STACK_SIZE
	.align		4
.L_3:
        /*0018*/ 	.byte	0x04, 0x12
        /*001a*/ 	.short	(.L_5 - .L_4)
	.align		4
.L_4:
        /*001c*/ 	.word	index@(_Z13processMatrixPiS_ii)
        /*0020*/ 	.word	0x00000000
.L_5:


//--------------------- .nv.compat                --------------------------
	.section	.nv.compat,"",@"SHT_CUDA_COMPAT_INFO"
	.align	4
        /*0000*/ 	.byte	0x02, 0x09, 0x00, 0x00, 0x02, 0x02, 0x01, 0x00, 0x02, 0x05, 0x05, 0x00, 0x03, 0x07, 0x01, 0x01
        /*0010*/ 	.byte	0x02, 0x03, 0x00, 0x00, 0x02, 0x06, 0x01, 0x00, 0x04, 0x0b, 0x08, 0x00, 0x09, 0x00, 0x00, 0x00
        /*0020*/ 	.byte	0x00, 0x00, 0x00, 0x00


//--------------------- .nv.info._Z13processMatrixPiS_ii --------------------------
	.section	.nv.info._Z13processMatrixPiS_ii,"",@"SHT_CUDA_INFO"
	.sectionflags	@""
	.align	4


	//----- nvinfo : EIATTR_CUDA_API_VERSION
	.align		4
        /*0000*/ 	.byte	0x04, 0x37
        /*0002*/ 	.short	(.L_7 - .L_6)
.L_6:
        /*0004*/ 	.word	0x00000082


	//----- nvinfo : EIATTR_KPARAM_INFO
	.align		4
.L_7:
        /*0008*/ 	.byte	0x04, 0x17
        /*000a*/ 	.short	(.L_9 - .L_8)
.L_8:
        /*000c*/ 	.word	0x00000000
        /*0010*/ 	.short	0x0003
        /*0012*/ 	.short	0x0014
        /*0014*/ 	.byte	0x00, 0xf0, 0x11, 0x00


	//----- nvinfo : EIATTR_KPARAM_INFO
	.align		4
.L_9:
        /*0018*/ 	.byte	0x04, 0x17
        /*001a*/ 	.short	(.L_11 - .L_10)
.L_10:
        /*001c*/ 	.word	0x00000000
        /*0020*/ 	.short	0x0002
        /*0022*/ 	.short	0x0010
        /*0024*/ 	.byte	0x00, 0xf0, 0x11, 0x00


	//----- nvinfo : EIATTR_KPARAM_INFO
	.align		4
.L_11:
        /*0028*/ 	.byte	0x04, 0x17
        /*002a*/ 	.short	(.L_13 - .L_12)
.L_12:
        /*002c*/ 	.word	0x00000000
        /*0030*/ 	.short	0x0001
        /*0032*/ 	.short	0x0008
        /*0034*/ 	.byte	0x00, 0xf5, 0x21, 0x00


	//----- nvinfo : EIATTR_KPARAM_INFO
	.align		4
.L_13:
        /*0038*/ 	.byte	0x04, 0x17
        /*003a*/ 	.short	(.L_15 - .L_14)
.L_14:
        /*003c*/ 	.word	0x00000000
        /*0040*/ 	.short	0x0000
        /*0042*/ 	.short	0x0000
        /*0044*/ 	.byte	0x00, 0xf5, 0x21, 0x00


	//----- nvinfo : EIATTR_SPARSE_MMA_MASK
	.align		4
.L_15:
        /*0048*/ 	.byte	0x03, 0x50
        /*004a*/ 	.short	0x0000


	//----- nvinfo : EIATTR_MAXREG_COUNT
	.align		4
        /*004c*/ 	.byte	0x03, 0x1b
        /*004e*/ 	.short	0x00ff


	//----- nvinfo : EIATTR_MERCURY_ISA_VERSION
	.align		4
        /*0050*/ 	.byte	0x03, 0x5f
        /*0052*/ 	.short	0x0101


	//----- nvinfo : EIATTR_VRC_CTA_INIT_COUNT
	.align		4
        /*0054*/ 	.byte	0x02, 0x4a
	.zero		1
	.zero		1


	//----- nvinfo : EIATTR_EXIT_INSTR_OFFSETS
	.align		4
        /*0058*/ 	.byte	0x04, 0x1c
        /*005a*/ 	.short	(.L_17 - .L_16)


	//   ....[0]....
.L_16:
        /*005c*/ 	.word	0x00000060


	//   ....[1]....
        /*0060*/ 	.word	0x00000160


	//   ....[2]....
        /*0064*/ 	.word	0x000001e0


	//----- nvinfo : EIATTR_CRS_STACK_SIZE
	.align		4
.L_17:
        /*0068*/ 	.byte	0x04, 0x1e
        /*006a*/ 	.short	(.L_19 - .L_18)
.L_18:
        /*006c*/ 	.word	0x00000000


	//----- nvinfo : EIATTR_CBANK_PARAM_SIZE
	.align		4
.L_19:
        /*0070*/ 	.byte	0x03, 0x19
        /*0072*/ 	.short	0x0018


	//----- nvinfo : EIATTR_PARAM_CBANK
	.align		4
        /*0074*/ 	.byte	0x04, 0x0a
        /*0076*/ 	.short	(.L_21 - .L_20)
	.align		4
.L_20:
        /*0078*/ 	.word	index@(.nv.constant0._Z13processMatrixPiS_ii)
        /*007c*/ 	.short	0x0380
        /*007e*/ 	.short	0x0018


	//----- nvinfo : EIATTR_SW_WAR
	.align		4
.L_21:
        /*0080*/ 	.byte	0x04, 0x36
        /*0082*/ 	.short	(.L_23 - .L_22)
.L_22:
        /*0084*/ 	.word	0x00000008
.L_23:


//--------------------- .nv.callgraph             --------------------------
	.section	.nv.callgraph,"",@"SHT_CUDA_CALLGRAPH"
	.align	4
	.sectionentsize	8
	.align		4
        /*0000*/ 	.word	0x00000000
	.align		4
        /*0004*/ 	.word	0xffffffff
	.align		4
        /*0008*/ 	.word	0x00000000
	.align		4
        /*000c*/ 	.word	0xfffffffe
	.align		4
        /*0010*/ 	.word	0x00000000
	.align		4
        /*0014*/ 	.word	0xfffffffd
	.align		4
        /*0018*/ 	.word	0x00000000
	.align		4
        /*001c*/ 	.word	0xfffffffc


//--------------------- .text._Z13processMatrixPiS_ii --------------------------
	.section	.text._Z13processMatrixPiS_ii,"ax",@progbits
	.align	128
        .global         _Z13processMatrixPiS_ii
        .type           _Z13processMatrixPiS_ii,@function
        .size           _Z13processMatrixPiS_ii,(.L_x_2 - _Z13processMatrixPiS_ii)
        .other          _Z13processMatrixPiS_ii,@"STO_CUDA_ENTRY STV_DEFAULT"
_Z13processMatrixPiS_ii:
.text._Z13processMatrixPiS_ii:
[----:B------:R-:W-:Y:S01]  /*0000*/  LDC R1, c[0x0][0x37c] ;  /* 0x0000df00ff017b82 */ /* 0x000fe20000000800 */
[----:B------:R-:W0:Y:S01]  /*0010*/  S2R R0, SR_TID.X ;  /* 0x0000000000007919 */ /* 0x000e220000002100 */
[----:B------:R-:W0:Y:S01]  /*0020*/  LDCU.64 UR4, c[0x0][0x390] ;  /* 0x00007200ff0477ac */ /* 0x000e220008000a00 */
[----:B------:R-:W1:Y:S01]  /*0030*/  S2R R7, SR_TID.Y ;  /* 0x0000000000077919 */ /* 0x000e620000002200 */
[----:B0-----:R-:W-:-:S04]  /*0040*/  ISETP.GE.AND P0, PT, R0, UR5, PT ;  /* 0x0000000500007c0c */ /* 0x001fc8000bf06270 */
[----:B-1----:R-:W-:-:S13]  /*0050*/  ISETP.GE.OR P0, PT, R7, UR4, P0 ;  /* 0x0000000407007c0c */ /* 0x002fda0008706670 */
[----:B------:R-:W-:Y:S05]  /*0060*/  @P0 EXIT ;  /* 0x000000000000094d */ /* 0x000fea0003800000 */
[----:B------:R-:W-:-:S06]  /*0070*/  UIADD3 UR4, UPT, UPT, UR4, -0x1, URZ ;  /* 0xffffffff04047890 */ /* 0x000fcc000fffe0ff */
[----:B------:R-:W-:Y:S01]  /*0080*/  ISETP.NE.AND P0, PT, R7, UR4, PT ;  /* 0x0000000407007c0c */ /* 0x000fe2000bf05270 */
[----:B------:R-:W-:-:S03]  /*0090*/  UIADD3 UR4, UPT, UPT, UR5, -0x1, URZ ;  /* 0xffffffff05047890 */ /* 0x000fc6000fffe0ff */
[C---:B------:R-:W-:Y:S01]  /*00a0*/  ISETP.NE.AND P0, PT, R7.reuse, RZ, P0 ;  /* 0x000000ff0700720c */ /* 0x040fe20000705270 */
[----:B------:R-:W-:Y:S02]  /*00b0*/  IMAD R7, R7, UR5, R0 ;  /* 0x0000000507077c24 */ /* 0x000fe4000f8e0200 */
[C---:B------:R-:W-:Y:S02]  /*00c0*/  ISETP.NE.AND P1, PT, R0.reuse, UR4, PT ;  /* 0x0000000400007c0c */ /* 0x040fe4000bf25270 */
[----:B------:R-:W-:-:S03]  /*00d0*/  ISETP.NE.AND P0, PT, R0, RZ, P0 ;  /* 0x000000ff0000720c */ /* 0x000fc60000705270 */
[----:B------:R-:W0:Y:S10]  /*00e0*/  LDCU.64 UR4, c[0x0][0x358] ;  /* 0x00006b00ff0477ac */ /* 0x000e340008000a00 */
[----:B------:R-:W-:Y:S05]  /*00f0*/  @P0 BRA P1, `(.L_x_0) ;  /* 0x00000000001c0947 */ /* 0x000fea0000800000 */
[----:B------:R-:W1:Y:S08]  /*0100*/  LDC.64 R2, c[0x0][0x380] ;  /* 0x0000e000ff027b82 */ /* 0x000e700000000a00 */
[----:B------:R-:W2:Y:S01]  /*0110*/  LDC.64 R4, c[0x0][0x388] ;  /* 0x0000e200ff047b82 */ /* 0x000ea20000000a00 */
[----:B-1----:R-:W-:-:S06]  /*0120*/  IMAD.WIDE.U32 R2, R7, 0x4, R2 ;  /* 0x0000000407027825 */ /* 0x002fcc00078e0002 */
[----:B0-----:R-:W3:Y:S01]  /*0130*/  LDG.E R3, desc[UR4][R2.64] ;  /* 0x0000000402037981 */ /* 0x001ee2000c1e1900 */
[----:B--2---:R-:W-:-:S05]  /*0140*/  IMAD.WIDE.U32 R4, R7, 0x4, R4 ;  /* 0x0000000407047825 */ /* 0x004fca00078e0004 */
[----:B---3--:R-:W-:Y:S01]  /*0150*/  STG.E desc[UR4][R4.64], R3 ;  /* 0x0000000304007986 */ /* 0x008fe2000c101904 */
[----:B------:R-:W-:Y:S05]  /*0160*/  EXIT ;  /* 0x000000000000794d */ /* 0x000fea0003800000 */
.L_x_0:
[----:B------:R-:W1:Y:S08]  /*0170*/  LDC.64 R2, c[0x0][0x380] ;  /* 0x0000e000ff027b82 */ /* 0x000e700000000a00 */
[----:B------:R-:W2:Y:S01]  /*0180*/  LDC.64 R4, c[0x0][0x388] ;  /* 0x0000e200ff047b82 */ /* 0x000ea20000000a00 */
[----:B-1----:R-:W-:-:S06]  /*0190*/  IMAD.WIDE.U32 R2, R7, 0x4, R2 ;  /* 0x0000000407027825 */ /* 0x002fcc00078e0002 */
[----:B0-----:R-:W3:Y:S01]  /*01a0*/  LDG.E R2, desc[UR4][R2.64] ;  /* 0x0000000402027981 */ /* 0x001ee2000c1e1900 */
[----:B--2---:R-:W-:Y:S01]  /*01b0*/  IMAD.WIDE.U32 R4, R7, 0x4, R4 ;  /* 0x0000000407047825 */ /* 0x004fe200078e0004 */
[----:B---3--:R-:W-:-:S05]  /*01c0*/  LOP3.LUT R7, RZ, R2, RZ, 0x33, !PT ;  /* 0x00000002ff077212 */ /* 0x008fca00078e33ff */
[----:B------:R-:W-:Y:S01]  /*01d0*/  STG.E desc[UR4][R4.64], R7 ;  /* 0x0000000704007986 */ /* 0x000fe2000c101904 */
[----:B------:R-:W-:Y:S05]  /*01e0*/  EXIT ;  /* 0x000000000000794d */ /* 0x000fea0003800000 */
.L_x_1:
[----:B------:R-:W-:-:S00]  /*01f0*/  BRA `(.L_x_1) ;  /* 0xfffffffc00fc7947 */ /* 0x000fc0000383ffff */
[----:B------:R-:W-:-:S00]  /*0200*/  NOP ;  /* 0x0000000000007918 */ /* 0x000fc00000000000 */
[----:B------:R-:W-:-:S00]  /*0210*/  NOP ;  /* 0x0000000000007918 */ /* 0x000fc00000000000 */
[----:B------:R-:W-:-:S00]  /*0220*/  NOP ;  /* 0x0000000000007918 */ /* 0x000fc00000000000 */
[----:B------:R-:W-:-:S00]  /*0230*/  NOP ;  /* 0x0000000000007918 */ /* 0x000fc00000000000 */
[----:B------:R-:W-:-:S00]  /*0240*/  NOP ;  /* 0x0000000000007918 */ /* 0x000fc00000000000 */
[----:B------:R-:W-:-:S00]  /*0250*/  NOP ;  /* 0x0000000000007918 */ /* 0x000fc00000000000 */
[----:B------:R-:W-:-:S00]  /*0260*/  NOP ;  /* 0x0000000000007918 */ /* 0x000fc00000000000 */
[----:B------:R-:W-:-:S00]  /*0270*/  NOP ;  /* 0x0000000000007918 */ /* 0x000fc00000000000 */
.L_x_2:


//--------------------- .nv.shared.reserved.0     --------------------------
	.section	.nv.shared.reserved.0,"aw",@nobits
	.weak		__nv_reservedSMEM_offset_0_alias
	.size		__nv_reservedSMEM_offset_0_alias, 0, 64
	.other		__nv_reservedSMEM_offset_0_alias,@"STO_CUDA_RESERVED_SHARED STV_DEFAULT"
__nv_reservedSMEM_offset_0_alias:
	.zero		0
	.zero		64


//--------------------- .nv.constant0._Z13processMatrixPiS_ii --------------------------
	.section	.nv.constant0._Z13processMatrixPiS_ii,"a",@progbits
	.sectionflags	@""
	.align	4
.nv.constant0._Z13processMatrixPiS_ii:
	.zero		920


//--------------------- SYMBOLS --------------------------

	.type		.nv.reservedSmem.offset0,@object
	.size		.nv.reservedSmem.offset0,0x4
